//
// Generated by NVIDIA NVVM Compiler
//
// Compiler Build ID: CL-36424714
// Cuda compilation tools, release 13.0, V13.0.88
// Based on NVVM 20.0.0
//

.version 9.0
.target sm_100
.address_size 64

	// .globl	mean_pad_slice_fp16_kernel

.visible .entry mean_pad_slice_fp16_kernel(
	.param .u64 .ptr .align 1 mean_pad_slice_fp16_kernel_param_0,
	.param .align 2 .b8 mean_pad_slice_fp16_kernel_param_1[2],
	.param .u32 mean_pad_slice_fp16_kernel_param_2,
	.param .u32 mean_pad_slice_fp16_kernel_param_3,
	.param .u32 mean_pad_slice_fp16_kernel_param_4,
	.param .u64 .ptr .align 1 mean_pad_slice_fp16_kernel_param_5
)
{
	.reg .pred 	%p<5>;
	.reg .b16 	%rs<3>;
	.reg .b32 	%r<9>;
	.reg .b64 	%rd<11>;

	ld.param.u16 	%rs1, [mean_pad_slice_fp16_kernel_param_1];
	ld.param.u64 	%rd2, [mean_pad_slice_fp16_kernel_param_0];
	ld.param.u32 	%r3, [mean_pad_slice_fp16_kernel_param_2];
	ld.param.u32 	%r4, [mean_pad_slice_fp16_kernel_param_3];
	ld.param.u32 	%r5, [mean_pad_slice_fp16_kernel_param_4];
	ld.param.u64 	%rd3, [mean_pad_slice_fp16_kernel_param_5];
	cvta.to.global.u64 	%rd1, %rd3;
	mov.u32 	%r6, %ctaid.x;
	mov.u32 	%r7, %ntid.x;
	mov.u32 	%r8, %tid.x;
	mad.lo.s32 	%r1, %r6, %r7, %r8;
	setp.ge.s32 	%p1, %r1, %r5;
	@%p1 bra 	$L__BB0_4;
	add.s32 	%r2, %r3, %r1;
	setp.gt.s32 	%p2, %r2, -1;
	setp.lt.s32 	%p3, %r2, %r4;
	and.pred  	%p4, %p2, %p3;
	@%p4 bra 	$L__BB0_3;
	mul.wide.s32 	%rd9, %r1, 2;
	add.s64 	%rd10, %rd1, %rd9;
	st.global.u16 	[%rd10], %rs1;
	bra.uni 	$L__BB0_4;
$L__BB0_3:
	mul.wide.s32 	%rd4, %r1, 2;
	add.s64 	%rd5, %rd1, %rd4;
	cvta.to.global.u64 	%rd6, %rd2;
	mul.wide.u32 	%rd7, %r2, 2;
	add.s64 	%rd8, %rd6, %rd7;
	ld.global.u16 	%rs2, [%rd8];
	st.global.u16 	[%rd5], %rs2;
$L__BB0_4:
	ret;

}
	// .globl	mean_kernel
.visible .entry mean_kernel(
	.param .u64 .ptr .align 1 mean_kernel_param_0,
	.param .u32 mean_kernel_param_1,
	.param .u64 .ptr .align 1 mean_kernel_param_2
)
{
	.reg .pred 	%p<2>;
	.reg .b16 	%rs<4>;
	.reg .b32 	%r<6>;
	.reg .b64 	%rd<7>;

	ld.param.u64 	%rd1, [mean_kernel_param_0];
	ld.param.u32 	%r2, [mean_kernel_param_1];
	ld.param.u64 	%rd2, [mean_kernel_param_2];
	mov.u32 	%r3, %ctaid.x;
	mov.u32 	%r4, %ntid.x;
	mov.u32 	%r5, %tid.x;
	mad.lo.s32 	%r1, %r3, %r4, %r5;
	setp.ge.s32 	%p1, %r1, %r2;
	@%p1 bra 	$L__BB1_2;
	cvta.to.global.u64 	%rd3, %rd2;
	cvta.to.global.u64 	%rd4, %rd1;
	mul.wide.s32 	%rd5, %r1, 2;
	add.s64 	%rd6, %rd4, %rd5;
	ld.global.u16 	%rs2, [%rd3];
	ld.global.u16 	%rs3, [%rd6];
	// begin inline asm
	{add.f16 %rs1,%rs2,%rs3;
}
	// end inline asm
	st.global.u16 	[%rd3], %rs1;
$L__BB1_2:
	ret;

}


// ===== COMPILED SASS (sm_100) =====

	.target	sm_100

	.elftype	@"ET_EXEC"


//--------------------- .note.nv.tkinfo           --------------------------
	.section	.note.nv.tkinfo,"",@"SHT_NOTE"
	.sectionflags	@"SHF_NOTE_NV_TKINFO"
	.tkinfo
        /*0018*/ 	.word	0x00000002
        /*0030*/ 	.string	""
        /*0030*/ 	.string	"ptxas"
        /*0030*/ 	.string	"Cuda compilation tools, release 13.0, V13.0.88"
        /*0030*/ 	.string	"Build cuda_13.0.r13.0/compiler.36424714_0"
        /*0030*/ 	.string	"-arch sm_100 -m 64 "



//--------------------- .note.nv.cuinfo           --------------------------
	.section	.note.nv.cuinfo,"",@"SHT_NOTE"
	.sectionflags	@"SHF_NOTE_NV_CUINFO"
        /*0018*/ 	.short	0x0002
        /*001a*/ 	.short	0x0064
        /*001c*/ 	.short	0x0082
	.zero		2


//--------------------- .nv.info                  --------------------------
	.section	.nv.info,"",@"SHT_CUDA_INFO"
	.align	4


	//----- nvinfo : EIATTR_REGCOUNT
	.align		4
        /*0000*/ 	.byte	0x04, 0x2f
        /*0002*/ 	.short	(.L_1 - .L_0)
	.align		4
.L_0:
        /*0004*/ 	.word	index@(mean_pad_slice_fp16_kernel)
        /*0008*/ 	.word	0x0000000c


	//----- nvinfo : EIATTR_FRAME_SIZE
	.align		4
.L_1:
        /*000c*/ 	.byte	0x04, 0x11
        /*000e*/ 	.short	(.L_3 - .L_2)
	.align		4
.L_2:
        /*0010*/ 	.word	index@(mean_pad_slice_fp16_kernel)
        /*0014*/ 	.word	0x00000000


	//----- nvinfo : EIATTR_REGCOUNT
	.align		4
.L_3:
        /*0018*/ 	.byte	0x04, 0x2f
        /*001a*/ 	.short	(.L_5 - .L_4)
	.align		4
.L_4:
        /*001c*/ 	.word	index@(mean_kernel)
        /*0020*/ 	.word	0x0000000a


	//----- nvinfo : EIATTR_FRAME_SIZE
	.align		4
.L_5:
        /*0024*/ 	.byte	0x04, 0x11
        /*0026*/ 	.short	(.L_7 - .L_6)
	.align		4
.L_6:
        /*0028*/ 	.word	index@(mean_kernel)
        /*002c*/ 	.word	0x00000000


	//----- nvinfo : EIATTR_MIN_STACK_SIZE
	.align		4
.L_7:
        /*0030*/ 	.byte	0x04, 0x12
        /*0032*/ 	.short	(.L_9 - .L_8)
	.align		4
.L_8:
        /*0034*/ 	.word	index@(mean_kernel)
        /*0038*/ 	.word	0x00000000


	//----- nvinfo : EIATTR_MIN_STACK_SIZE
	.align		4
.L_9:
        /*003c*/ 	.byte	0x04, 0x12
        /*003e*/ 	.short	(.L_11 - .L_10)
	.align		4
.L_10:
        /*0040*/ 	.word	index@(mean_pad_slice_fp16_kernel)
        /*0044*/ 	.word	0x00000000
.L_11:


//--------------------- .nv.compat                --------------------------
	.section	.nv.compat,"",@"SHT_CUDA_COMPAT_INFO"
	.align	4
        /*0000*/ 	.byte	0x02, 0x09, 0x00, 0x00, 0x02, 0x02, 0x01, 0x00, 0x02, 0x05, 0x05, 0x00, 0x03, 0x07, 0x01, 0x01
        /*0010*/ 	.byte	0x02, 0x03, 0x00, 0x00, 0x02, 0x06, 0x01, 0x00, 0x04, 0x0b, 0x08, 0x00, 0x09, 0x00, 0x00, 0x00
        /*0020*/ 	.byte	0x00, 0x00, 0x00, 0x00


//--------------------- .nv.info.mean_kernel      --------------------------
	.section	.nv.info.mean_kernel,"",@"SHT_CUDA_INFO"
	.sectionflags	@""
	.align	4


	//----- nvinfo : EIATTR_CUDA_API_VERSION
	.align		4
        /*0000*/ 	.byte	0x04, 0x37
        /*0002*/ 	.short	(.L_13 - .L_12)
.L_12:
        /*0004*/ 	.word	0x00000082


	//----- nvinfo : EIATTR_KPARAM_INFO
	.align		4
.L_13:
        /*0008*/ 	.byte	0x04, 0x17
        /*000a*/ 	.short	(.L_15 - .L_14)
.L_14:
        /*000c*/ 	.word	0x00000000
        /*0010*/ 	.short	0x0002
        /*0012*/ 	.short	0x0010
        /*0014*/ 	.byte	0x00, 0xf5, 0x21, 0x00


	//----- nvinfo : EIATTR_KPARAM_INFO
	.align		4
.L_15:
        /*0018*/ 	.byte	0x04, 0x17
        /*001a*/ 	.short	(.L_17 - .L_16)
.L_16:
        /*001c*/ 	.word	0x00000000
        /*0020*/ 	.short	0x0001
        /*0022*/ 	.short	0x0008
        /*0024*/ 	.byte	0x00, 0xf0, 0x11, 0x00


	//----- nvinfo : EIATTR_KPARAM_INFO
	.align		4
.L_17:
        /*0028*/ 	.byte	0x04, 0x17
        /*002a*/ 	.short	(.L_19 - .L_18)
.L_18:
        /*002c*/ 	.word	0x00000000
        /*0030*/ 	.short	0x0000
        /*0032*/ 	.short	0x0000
        /*0034*/ 	.byte	0x00, 0xf5, 0x21, 0x00


	//----- nvinfo : EIATTR_SPARSE_MMA_MASK
	.align		4
.L_19:
        /*0038*/ 	.byte	0x03, 0x50
        /*003a*/ 	.short	0x0000


	//----- nvinfo : EIATTR_MAXREG_COUNT
	.align		4
        /*003c*/ 	.byte	0x03, 0x1b
        /*003e*/ 	.short	0x00ff


	//----- nvinfo : EIATTR_MERCURY_ISA_VERSION
	.align		4
        /*0040*/ 	.byte	0x03, 0x5f
        /*0042*/ 	.short	0x0101


	//----- nvinfo : EIATTR_VRC_CTA_INIT_COUNT
	.align		4
        /*0044*/ 	.byte	0x02, 0x4a
	.zero		1
	.zero		1


	//----- nvinfo : EIATTR_EXIT_INSTR_OFFSETS
	.align		4
        /*0048*/ 	.byte	0x04, 0x1c
        /*004a*/ 	.short	(.L_21 - .L_20)


	//   ....[0]....
.L_20:
        /*004c*/ 	.word	0x00000070


	//   ....[1]....
        /*0050*/ 	.word	0x00000100


	//----- nvinfo : EIATTR_CBANK_PARAM_SIZE
	.align		4
.L_21:
        /*0054*/ 	.byte	0x03, 0x19
        /*0056*/ 	.short	0x0018


	//----- nvinfo : EIATTR_PARAM_CBANK
	.align		4
        /*0058*/ 	.byte	0x04, 0x0a
        /*005a*/ 	.short	(.L_23 - .L_22)
	.align		4
.L_22:
        /*005c*/ 	.word	index@(.nv.constant0.mean_kernel)
        /*0060*/ 	.short	0x0380
        /*0062*/ 	.short	0x0018


	//----- nvinfo : EIATTR_SW_WAR
	.align		4
.L_23:
        /*0064*/ 	.byte	0x04, 0x36
        /*0066*/ 	.short	(.L_25 - .L_24)
.L_24:
        /*0068*/ 	.word	0x00000008
.L_25:


//--------------------- .nv.info.mean_pad_slice_fp16_kernel --------------------------
	.section	.nv.info.mean_pad_slice_fp16_kernel,"",@"SHT_CUDA_INFO"
	.sectionflags	@""
	.align	4


	//----- nvinfo : EIATTR_CUDA_API_VERSION
	.align		4
        /*0000*/ 	.byte	0x04, 0x37
        /*0002*/ 	.short	(.L_27 - .L_26)
.L_26:
        /*0004*/ 	.word	0x00000082


	//----- nvinfo : EIATTR_KPARAM_INFO
	.align		4
.L_27:
        /*0008*/ 	.byte	0x04, 0x17
        /*000a*/ 	.short	(.L_29 - .L_28)
.L_28:
        /*000c*/ 	.word	0x00000000
        /*0010*/ 	.short	0x0005
        /*0012*/ 	.short	0x0018
        /*0014*/ 	.byte	0x00, 0xf5, 0x21, 0x00


	//----- nvinfo : EIATTR_KPARAM_INFO
	.align		4
.L_29:
        /*0018*/ 	.byte	0x04, 0x17
        /*001a*/ 	.short	(.L_31 - .L_30)
.L_30:
        /*001c*/ 	.word	0x00000000
        /*0020*/ 	.short	0x0004
        /*0022*/ 	.short	0x0014
        /*0024*/ 	.byte	0x00, 0xf0, 0x11, 0x00


	//----- nvinfo : EIATTR_KPARAM_INFO
	.align		4
.L_31:
        /*0028*/ 	.byte	0x04, 0x17
        /*002a*/ 	.short	(.L_33 - .L_32)
.L_32:
        /*002c*/ 	.word	0x00000000
        /*0030*/ 	.short	0x0003
        /*0032*/ 	.short	0x0010
        /*0034*/ 	.byte	0x00, 0xf0, 0x11, 0x00


	//----- nvinfo : EIATTR_KPARAM_INFO
	.align		4
.L_33:
        /*0038*/ 	.byte	0x04, 0x17
        /*003a*/ 	.short	(.L_35 - .L_34)
.L_34:
        /*003c*/ 	.word	0x00000000
        /*0040*/ 	.short	0x0002
        /*0042*/ 	.short	0x000c
        /*0044*/ 	.byte	0x00, 0xf0, 0x11, 0x00


	//----- nvinfo : EIATTR_KPARAM_INFO
	.align		4
.L_35:
        /*0048*/ 	.byte	0x04, 0x17
        /*004a*/ 	.short	(.L_37 - .L_36)
.L_36:
        /*004c*/ 	.word	0x00000000
        /*0050*/ 	.short	0x0001
        /*0052*/ 	.short	0x0008
        /*0054*/ 	.byte	0x00, 0xf0, 0x09, 0x00


	//----- nvinfo : EIATTR_KPARAM_INFO
	.align		4
.L_37:
        /*0058*/ 	.byte	0x04, 0x17
        /*005a*/ 	.short	(.L_39 - .L_38)
.L_38:
        /*005c*/ 	.word	0x00000000
        /*0060*/ 	.short	0x0000
        /*0062*/ 	.short	0x0000
        /*0064*/ 	.byte	0x00, 0xf5, 0x21, 0x00


	//----- nvinfo : EIATTR_SPARSE_MMA_MASK
	.align		4
.L_39:
        /*0068*/ 	.byte	0x03, 0x50
        /*006a*/ 	.short	0x0000


	//----- nvinfo : EIATTR_MAXREG_COUNT
	.align		4
        /*006c*/ 	.byte	0x03, 0x1b
        /*006e*/ 	.short	0x00ff


	//----- nvinfo : EIATTR_MERCURY_ISA_VERSION
	.align		4
        /*0070*/ 	.byte	0x03, 0x5f
        /*0072*/ 	.short	0x0101


	//----- nvinfo : EIATTR_VRC_CTA_INIT_COUNT
	.align		4
        /*0074*/ 	.byte	0x02, 0x4a
	.zero		1
	.zero		1


	//----- nvinfo : EIATTR_EXIT_INSTR_OFFSETS
	.align		4
        /*0078*/ 	.byte	0x04, 0x1c
        /*007a*/ 	.short	(.L_41 - .L_40)


	//   ....[0]....
.L_40:
        /*007c*/ 	.word	0x00000070


	//   ....[1]....
        /*0080*/ 	.word	0x00000120


	//   ....[2]....
        /*0084*/ 	.word	0x00000190


	//----- nvinfo : EIATTR_CBANK_PARAM_SIZE
	.align		4
.L_41:
        /*0088*/ 	.byte	0x03, 0x19
        /*008a*/ 	.short	0x0020


	//----- nvinfo : EIATTR_PARAM_CBANK
	.align		4
        /*008c*/ 	.byte	0x04, 0x0a
        /*008e*/ 	.short	(.L_43 - .L_42)
	.align		4
.L_42:
        /*0090*/ 	.word	index@(.nv.constant0.mean_pad_slice_fp16_kernel)
        /*0094*/ 	.short	0x0380
        /*0096*/ 	.short	0x0020


	//----- nvinfo : EIATTR_SW_WAR
	.align		4
.L_43:
        /*0098*/ 	.byte	0x04, 0x36
        /*009a*/ 	.short	(.L_45 - .L_44)
.L_44:
        /*009c*/ 	.word	0x00000008
.L_45:


//--------------------- .nv.callgraph             --------------------------
	.section	.nv.callgraph,"",@"SHT_CUDA_CALLGRAPH"
	.align	4
	.sectionentsize	8
	.align		4
        /*0000*/ 	.word	0x00000000
	.align		4
        /*0004*/ 	.word	0xffffffff
	.align		4
        /*0008*/ 	.word	0x00000000
	.align		4
        /*000c*/ 	.word	0xfffffffe
	.align		4
        /*0010*/ 	.word	0x00000000
	.align		4
        /*0014*/ 	.word	0xfffffffd
	.align		4
        /*0018*/ 	.word	0x00000000
	.align		4
        /*001c*/ 	.word	0xfffffffc


//--------------------- .text.mean_kernel         --------------------------
	.section	.text.mean_kernel,"ax",@progbits
	.align	128
        .global         mean_kernel
        .type           mean_kernel,@function
        .size           mean_kernel,(.L_x_2 - mean_kernel)
        .other          mean_kernel,@"STO_CUDA_ENTRY STV_DEFAULT"
mean_kernel:
.text.mean_kernel:
[----:B------:R-:W-:Y:S01]  /*0000*/  LDC R1, c[0x0][0x37c] ;  /* 0x0000df00ff017b82 */ /* 0x000fe20000000800 */
[----:B------:R-:W0:Y:S07]  /*0010*/  S2R R0, SR_TID.X ;  /* 0x0000000000007919 */ /* 0x000e2e0000002100 */
[----:B------:R-:W0:Y:S01]  /*0020*/  S2UR UR4, SR_CTAID.X ;  /* 0x00000000000479c3 */ /* 0x000e220000002500 */
[----:B------:R-:W1:Y:S07]  /*0030*/  LDCU UR5, c[0x0][0x388] ;  /* 0x00007100ff0577ac */ /* 0x000e6e0008000800 */
[----:B------:R-:W0:Y:S02]  /*0040*/  LDC R7, c[0x0][0x360] ;  /* 0x0000d800ff077b82 */ /* 0x000e240000000800 */
[----:B0-----:R-:W-:-:S05]  /*0050*/  IMAD R7, R7, UR4, R0 ;  /* 0x0000000407077c24 */ /* 0x001fca000f8e0200 */
[----:B-1----:R-:W-:-:S13]  /*0060*/  ISETP.GE.AND P0, PT, R7, UR5, PT ;  /* 0x0000000507007c0c */ /* 0x002fda000bf06270 */
[----:B------:R-:W-:Y:S05]  /*0070*/  @P0 EXIT ;  /* 0x000000000000094d */ /* 0x000fea0003800000 */
[----:B------:R-:W0:Y:S01]  /*0080*/  LDC.64 R2, c[0x0][0x380] ;  /* 0x0000e000ff027b82 */ /* 0x000e220000000a00 */
[----:B------:R-:W1:Y:S07]  /*0090*/  LDCU.64 UR4, c[0x0][0x358] ;  /* 0x00006b00ff0477ac */ /* 0x000e6e0008000a00 */
[----:B------:R-:W2:Y:S01]  /*00a0*/  LDC.64 R4, c[0x0][0x390] ;  /* 0x0000e400ff047b82 */ /* 0x000ea20000000a00 */
[----:B0-----:R-:W-:-:S06]  /*00b0*/  IMAD.WIDE R2, R7, 0x2, R2 ;  /* 0x0000000207027825 */ /* 0x001fcc00078e0202 */
[----:B-1----:R-:W3:Y:S04]  /*00c0*/  LDG.E.U16 R3, desc[UR4][R2.64] ;  /* 0x0000000402037981 */ /* 0x002ee8000c1e1500 */
[----:B--2---:R-:W3:Y:S02]  /*00d0*/  LDG.E.U16 R0, desc[UR4][R4.64] ;  /* 0x0000000404007981 */ /* 0x004ee4000c1e1500 */
[----:B---3--:R-:W-:-:S05]  /*00e0*/  HADD2 R0, R0.H0_H0, R3.H0_H0 ;  /* 0x2000000300007230 */ /* 0x008fca0000000800 */
[----:B------:R-:W-:Y:S01]  /*00f0*/  STG.E.U16 desc[UR4][R4.64], R0 ;  /* 0x0000000004007986 */ /* 0x000fe2000c101504 */
[----:B------:R-:W-:Y:S05]  /*0100*/  EXIT ;  /* 0x000000000000794d */ /* 0x000fea0003800000 */
.L_x_0:
[----:B------:R-:W-:-:S00]  /*0110*/  BRA `(.L_x_0) ;  /* 0xfffffffc00fc7947 */ /* 0x000fc0000383ffff */
[----:B------:R-:W-:-:S00]  /*0120*/  NOP ;  /* 0x0000000000007918 */ /* 0x000fc00000000000 */
        /* <DEDUP_REMOVED lines=13> */
.L_x_2:


//--------------------- .text.mean_pad_slice_fp16_kernel --------------------------
	.section	.text.mean_pad_slice_fp16_kernel,"ax",@progbits
	.align	128
        .global         mean_pad_slice_fp16_kernel
        .type           mean_pad_slice_fp16_kernel,@function
        .size           mean_pad_slice_fp16_kernel,(.L_x_3 - mean_pad_slice_fp16_kernel)
        .other          mean_pad_slice_fp16_kernel,@"STO_CUDA_ENTRY STV_DEFAULT"
mean_pad_slice_fp16_kernel:
.text.mean_pad_slice_fp16_kernel:
        /* <DEDUP_REMOVED lines=8> */
[----:B------:R-:W0:Y:S01]  /*0080*/  LDCU UR4, c[0x0][0x38c] ;  /* 0x00007180ff0477ac */ /* 0x000e220008000800 */
[----:B------:R-:W1:Y:S01]  /*0090*/  LDCU UR5, c[0x0][0x390] ;  /* 0x00007200ff0577ac */ /* 0x000e620008000800 */
[----:B0-----:R-:W-:-:S04]  /*00a0*/  IADD3 R5, PT, PT, R7, UR4, RZ ;  /* 0x0000000407057c10 */ /* 0x001fc8000fffe0ff */
[C---:B-1----:R-:W-:Y:S01]  /*00b0*/  ISETP.GE.AND P0, PT, R5.reuse, UR5, PT ;  /* 0x0000000505007c0c */ /* 0x042fe2000bf06270 */
[----:B------:R-:W0:Y:S03]  /*00c0*/  LDCU.64 UR4, c[0x0][0x358] ;  /* 0x00006b00ff0477ac */ /* 0x000e260008000a00 */
[----:B------:R-:W-:-:S13]  /*00d0*/  ISETP.GT.AND P0, PT, R5, -0x1, !P0 ;  /* 0xffffffff0500780c */ /* 0x000fda0004704270 */
[----:B------:R-:W1:Y:S08]  /*00e0*/  @!P0 LDC.64 R2, c[0x0][0x398] ;  /* 0x0000e600ff028b82 */ /* 0x000e700000000a00 */
[----:B------:R-:W0:Y:S01]  /*00f0*/  @!P0 LDC.U16 R9, c[0x0][0x388] ;  /* 0x0000e200ff098b82 */ /* 0x000e220000000400 */
[----:B-1----:R-:W-:-:S05]  /*0100*/  @!P0 IMAD.WIDE R2, R7, 0x2, R2 ;  /* 0x0000000207028825 */ /* 0x002fca00078e0202 */
[----:B0-----:R0:W-:Y:S01]  /*0110*/  @!P0 STG.E.U16 desc[UR4][R2.64], R9 ;  /* 0x0000000902008986 */ /* 0x0011e2000c101504 */
[----:B------:R-:W-:Y:S05]  /*0120*/  @!P0 EXIT ;  /* 0x000000000000894d */ /* 0x000fea0003800000 */
[----:B0-----:R-:W0:Y:S02]  /*0130*/  LDC.64 R2, c[0x0][0x380] ;  /* 0x0000e000ff027b82 */ /* 0x001e240000000a00 */
[----:B0-----:R-:W-:-:S06]  /*0140*/  IMAD.WIDE.U32 R2, R5, 0x2, R2 ;  /* 0x0000000205027825 */ /* 0x001fcc00078e0002 */
[----:B------:R-:W0:Y:S01]  /*0150*/  LDC.64 R4, c[0x0][0x398] ;  /* 0x0000e600ff047b82 */ /* 0x000e220000000a00 */
[----:B------:R-:W2:Y:S01]  /*0160*/  LDG.E.U16 R3, desc[UR4][R2.64] ;  /* 0x0000000402037981 */ /* 0x000ea2000c1e1500 */
[----:B0-----:R-:W-:-:S05]  /*0170*/  IMAD.WIDE R4, R7, 0x2, R4 ;  /* 0x0000000207047825 */ /* 0x001fca00078e0204 */
[----:B--2---:R-:W-:Y:S01]  /*0180*/  STG.E.U16 desc[UR4][R4.64], R3 ;  /* 0x0000000304007986 */ /* 0x004fe2000c101504 */
[----:B------:R-:W-:Y:S05]  /*0190*/  EXIT ;  /* 0x000000000000794d */ /* 0x000fea0003800000 */
.L_x_1:
        /* <DEDUP_REMOVED lines=14> */
.L_x_3:


//--------------------- .nv.shared.reserved.0     --------------------------
	.section	.nv.shared.reserved.0,"aw",@nobits
	.weak		__nv_reservedSMEM_offset_0_alias
	.size		__nv_reservedSMEM_offset_0_alias, 0, 64
	.other		__nv_reservedSMEM_offset_0_alias,@"STO_CUDA_RESERVED_SHARED STV_DEFAULT"
__nv_reservedSMEM_offset_0_alias:
	.zero		0
	.zero		64


//--------------------- .nv.constant0.mean_kernel --------------------------
	.section	.nv.constant0.mean_kernel,"a",@progbits
	.sectionflags	@""
	.align	4
.nv.constant0.mean_kernel:
	.zero		920


//--------------------- .nv.constant0.mean_pad_slice_fp16_kernel --------------------------
	.section	.nv.constant0.mean_pad_slice_fp16_kernel,"a",@progbits
	.sectionflags	@""
	.align	4
.nv.constant0.mean_pad_slice_fp16_kernel:
	.zero		928


//--------------------- SYMBOLS --------------------------

	.type		.nv.reservedSmem.offset0,@object
	.size		.nv.reservedSmem.offset0,0x4
